//
// Generated by NVIDIA NVVM Compiler
//
// Compiler Build ID: CL-36424714
// Cuda compilation tools, release 13.0, V13.0.88
// Based on NVVM 20.0.0
//

.version 9.0
.target sm_100
.address_size 64

	// .globl	_Z15helloCUDAKernelv
.extern .func  (.param .b32 func_retval0) vprintf
(
	.param .b64 vprintf_param_0,
	.param .b64 vprintf_param_1
)
;
.global .align 1 .b8 $str[24] = {72, 101, 108, 108, 111, 44, 32, 67, 85, 68, 65, 32, 102, 114, 111, 109, 32, 71, 80, 85, 33, 33, 10};

.visible .entry _Z15helloCUDAKernelv()
{
	.reg .b32 	%r<3>;
	.reg .b64 	%rd<3>;

	mov.u64 	%rd1, $str;
	cvta.global.u64 	%rd2, %rd1;
	{ // callseq 0, 0
	.param .b64 param0;
	st.param.b64 	[param0], %rd2;
	.param .b64 param1;
	st.param.b64 	[param1], 0;
	.param .b32 retval0;
	call.uni (retval0), 
	vprintf, 
	(
	param0, 
	param1
	);
	ld.param.b32 	%r1, [retval0];
	} // callseq 0
	ret;

}


// ===== COMPILED SASS (sm_100) =====

	.target	sm_100

	.elftype	@"ET_EXEC"


//--------------------- .note.nv.tkinfo           --------------------------
	.section	.note.nv.tkinfo,"",@"SHT_NOTE"
	.sectionflags	@"SHF_NOTE_NV_TKINFO"
	.tkinfo
        /*0018*/ 	.word	0x00000002
        /*0030*/ 	.string	""
        /*0030*/ 	.string	"ptxas"
        /*0030*/ 	.string	"Cuda compilation tools, release 13.0, V13.0.88"
        /*0030*/ 	.string	"Build cuda_13.0.r13.0/compiler.36424714_0"
        /*0030*/ 	.string	"-arch sm_100 -m 64 "



//--------------------- .note.nv.cuinfo           --------------------------
	.section	.note.nv.cuinfo,"",@"SHT_NOTE"
	.sectionflags	@"SHF_NOTE_NV_CUINFO"
        /*0018*/ 	.short	0x0002
        /*001a*/ 	.short	0x0064
        /*001c*/ 	.short	0x0082
	.zero		2


//--------------------- .nv.info                  --------------------------
	.section	.nv.info,"",@"SHT_CUDA_INFO"
	.align	4


	//----- nvinfo : EIATTR_REGCOUNT
	.align		4
        /*0000*/ 	.byte	0x04, 0x2f
        /*0002*/ 	.short	(.L_2 - .L_1)
	.align		4
.L_1:
        /*0004*/ 	.word	index@(_Z15helloCUDAKernelv)
        /*0008*/ 	.word	0x00000018


	//----- nvinfo : EIATTR_FRAME_SIZE
	.align		4
.L_2:
        /*000c*/ 	.byte	0x04, 0x11
        /*000e*/ 	.short	(.L_4 - .L_3)
	.align		4
.L_3:
        /*0010*/ 	.word	index@(_Z15helloCUDAKernelv)
        /*0014*/ 	.word	0x00000000


	//----- nvinfo : EIATTR_MIN_STACK_SIZE
	.align		4
.L_4:
        /*0018*/ 	.byte	0x04, 0x12
        /*001a*/ 	.short	(.L_6 - .L_5)
	.align		4
.L_5:
        /*001c*/ 	.word	index@(_Z15helloCUDAKernelv)
        /*0020*/ 	.word	0x00000000
.L_6:


//--------------------- .nv.compat                --------------------------
	.section	.nv.compat,"",@"SHT_CUDA_COMPAT_INFO"
	.align	4
        /*0000*/ 	.byte	0x02, 0x09, 0x00, 0x00, 0x02, 0x02, 0x01, 0x00, 0x02, 0x05, 0x05, 0x00, 0x03, 0x07, 0x01, 0x01
        /*0010*/ 	.byte	0x02, 0x03, 0x00, 0x00, 0x02, 0x06, 0x01, 0x00, 0x04, 0x0b, 0x08, 0x00, 0x09, 0x00, 0x00, 0x00
        /*0020*/ 	.byte	0x00, 0x00, 0x00, 0x00


//--------------------- .nv.info._Z15helloCUDAKernelv --------------------------
	.section	.nv.info._Z15helloCUDAKernelv,"",@"SHT_CUDA_INFO"
	.sectionflags	@""
	.align	4


	//----- nvinfo : EIATTR_CUDA_API_VERSION
	.align		4
        /*0000*/ 	.byte	0x04, 0x37
        /*0002*/ 	.short	(.L_8 - .L_7)
.L_7:
        /*0004*/ 	.word	0x00000082


	//----- nvinfo : EIATTR_SPARSE_MMA_MASK
	.align		4
.L_8:
        /*0008*/ 	.byte	0x03, 0x50
        /*000a*/ 	.short	0x0000


	//----- nvinfo : EIATTR_MAXREG_COUNT
	.align		4
        /*000c*/ 	.byte	0x03, 0x1b
        /*000e*/ 	.short	0x00ff


	//----- nvinfo : EIATTR_EXTERNS
	.align		4
        /*0010*/ 	.byte	0x04, 0x0f
        /*0012*/ 	.short	(.L_10 - .L_9)


	//   ....[0]....
	.align		4
.L_9:
        /*0014*/ 	.word	index@(vprintf)


	//----- nvinfo : EIATTR_MERCURY_ISA_VERSION
	.align		4
.L_10:
        /*0018*/ 	.byte	0x03, 0x5f
        /*001a*/ 	.short	0x0101


	//----- nvinfo : EIATTR_VRC_CTA_INIT_COUNT
	.align		4
        /*001c*/ 	.byte	0x02, 0x4a
	.zero		1
	.zero		1


	//----- nvinfo : EIATTR_SYSCALL_OFFSETS
	.align		4
        /*0020*/ 	.byte	0x04, 0x46
        /*0022*/ 	.short	(.L_12 - .L_11)


	//   ....[0]....
.L_11:
        /*0024*/ 	.word	0x00000080


	//----- nvinfo : EIATTR_EXIT_INSTR_OFFSETS
	.align		4
.L_12:
        /*0028*/ 	.byte	0x04, 0x1c
        /*002a*/ 	.short	(.L_14 - .L_13)


	//   ....[0]....
.L_13:
        /*002c*/ 	.word	0x00000090


	//----- nvinfo : EIATTR_SW_WAR
	.align		4
.L_14:
        /*0030*/ 	.byte	0x04, 0x36
        /*0032*/ 	.short	(.L_16 - .L_15)
.L_15:
        /*0034*/ 	.word	0x00000008
.L_16:


//--------------------- .nv.callgraph             --------------------------
	.section	.nv.callgraph,"",@"SHT_CUDA_CALLGRAPH"
	.align	4
	.sectionentsize	8
	.align		4
        /*0000*/ 	.word	0x00000000
	.align		4
        /*0004*/ 	.word	0xffffffff
	.align		4
        /*0008*/ 	.word	index@(_Z15helloCUDAKernelv)
	.align		4
        /*000c*/ 	.word	index@(vprintf)
	.align		4
        /*0010*/ 	.word	0x00000000
	.align		4
        /*0014*/ 	.word	0xfffffffe
	.align		4
        /*0018*/ 	.word	0x00000000
	.align		4
        /*001c*/ 	.word	0xfffffffd
	.align		4
        /*0020*/ 	.word	0x00000000
	.align		4
        /*0024*/ 	.word	0xfffffffc


//--------------------- .nv.constant4             --------------------------
	.section	.nv.constant4,"a",@progbits
	.align	8
	.align		8
.nv.constant4:
        /*0000*/ 	.dword	vprintf
	.align		8
        /*0008*/ 	.dword	$str


//--------------------- .text._Z15helloCUDAKernelv --------------------------
	.section	.text._Z15helloCUDAKernelv,"ax",@progbits
	.align	128
        .global         _Z15helloCUDAKernelv
        .type           _Z15helloCUDAKernelv,@function
        .size           _Z15helloCUDAKernelv,(.L_x_2 - _Z15helloCUDAKernelv)
        .other          _Z15helloCUDAKernelv,@"STO_CUDA_ENTRY STV_DEFAULT"
_Z15helloCUDAKernelv:
.text._Z15helloCUDAKernelv:
[----:B------:R-:W0:Y:S01]  /*0000*/  LDC R1, c[0x0][0x37c] ;  /* 0x0000df00ff017b82 */ /* 0x000e220000000800 */
[----:B------:R-:W-:Y:S01]  /*0010*/  MOV R0, 0x0 ;  /* 0x0000000000007802 */ /* 0x000fe20000000f00 */
[----:B------:R-:W1:Y:S01]  /*0020*/  LDCU.64 UR4, c[0x4][0x8] ;  /* 0x01000100ff0477ac */ /* 0x000e620008000a00 */
[----:B------:R-:W-:-:S05]  /*0030*/  CS2R R6, SRZ ;  /* 0x0000000000067805 */ /* 0x000fca000001ff00 */
[----:B------:R2:W3:Y:S01]  /*0040*/  LDC.64 R2, c[0x4][R0] ;  /* 0x0100000000027b82 */ /* 0x0004e20000000a00 */
[----:B-1----:R-:W-:Y:S02]  /*0050*/  IMAD.U32 R4, RZ, RZ, UR4 ;  /* 0x00000004ff047e24 */ /* 0x002fe4000f8e00ff */
[----:B--2---:R-:W-:-:S07]  /*0060*/  IMAD.U32 R5, RZ, RZ, UR5 ;  /* 0x00000005ff057e24 */ /* 0x004fce000f8e00ff */
[----:B------:R-:W-:-:S07]  /*0070*/  LEPC R20, `(.L_x_0) ;  /* 0x000000001014794e */ /* 0x000fce0000000000 */
[----:B0--3--:R-:W-:Y:S05]  /*0080*/  CALL.ABS.NOINC R2 ;  /* 0x0000000002007343 */ /* 0x009fea0003c00000 */
.L_x_0:
[----:B------:R-:W-:Y:S05]  /*0090*/  EXIT ;  /* 0x000000000000794d */ /* 0x000fea0003800000 */
.L_x_1:
[----:B------:R-:W-:-:S00]  /*00a0*/  BRA `(.L_x_1) ;  /* 0xfffffffc00fc7947 */ /* 0x000fc0000383ffff */
[----:B------:R-:W-:-:S00]  /*00b0*/  NOP ;  /* 0x0000000000007918 */ /* 0x000fc00000000000 */
        /* <DEDUP_REMOVED lines=12> */
.L_x_2:


//--------------------- .nv.global.init           --------------------------
	.section	.nv.global.init,"aw",@progbits
.nv.global.init:
	.type		$str,@object
	.size		$str,(.L_0 - $str)
$str:
        /*0000*/ 	.byte	0x48, 0x65, 0x6c, 0x6c, 0x6f, 0x2c, 0x20, 0x43, 0x55, 0x44, 0x41, 0x20, 0x66, 0x72, 0x6f, 0x6d
        /*0010*/ 	.byte	0x20, 0x47, 0x50, 0x55, 0x21, 0x21, 0x0a, 0x00
.L_0:


//--------------------- .nv.shared.reserved.0     --------------------------
	.section	.nv.shared.reserved.0,"aw",@nobits
	.weak		__nv_reservedSMEM_offset_0_alias
	.size		__nv_reservedSMEM_offset_0_alias, 0, 64
	.other		__nv_reservedSMEM_offset_0_alias,@"STO_CUDA_RESERVED_SHARED STV_DEFAULT"
__nv_reservedSMEM_offset_0_alias:
	.zero		0
	.zero		64


//--------------------- .nv.constant0._Z15helloCUDAKernelv --------------------------
	.section	.nv.constant0._Z15helloCUDAKernelv,"a",@progbits
	.sectionflags	@""
	.align	4
.nv.constant0._Z15helloCUDAKernelv:
	.zero		896


//--------------------- SYMBOLS --------------------------

	.type		.nv.reservedSmem.offset0,@object
	.size		.nv.reservedSmem.offset0,0x4
	.type		vprintf,@function
